







.version 7.1
.target sm_52
.address_size 64



.visible .entry _Z3addiiPi(
.param .u32 _Z3addiiPi_param_0,
.param .u32 _Z3addiiPi_param_1,
.param .u64 _Z3addiiPi_param_2
)
{
.reg .b32 %r<4>;
.reg .b64 %rd<3>;


ld.param.u32 %r1, [_Z3addiiPi_param_0];
ld.param.u32 %r2, [_Z3addiiPi_param_1];
ld.param.u64 %rd1, [_Z3addiiPi_param_2];
cvta.to.global.u64 %rd2, %rd1;
add.s32 %r3, %r2, %r1;
st.global.u32 [%rd2], %r3;
ret;
}




// ===== COMPILED SASS (sm_100) =====

	.target	sm_100

	.elftype	@"ET_EXEC"


//--------------------- .note.nv.tkinfo           --------------------------
	.section	.note.nv.tkinfo,"",@"SHT_NOTE"
	.sectionflags	@"SHF_NOTE_NV_TKINFO"
	.tkinfo
        /*0018*/ 	.word	0x00000002
        /*0030*/ 	.string	""
        /*0030*/ 	.string	"ptxas"
        /*0030*/ 	.string	"Cuda compilation tools, release 13.0, V13.0.88"
        /*0030*/ 	.string	"Build cuda_13.0.r13.0/compiler.36424714_0"
        /*0030*/ 	.string	"-arch sm_100 "



//--------------------- .note.nv.cuinfo           --------------------------
	.section	.note.nv.cuinfo,"",@"SHT_NOTE"
	.sectionflags	@"SHF_NOTE_NV_CUINFO"
        /*0018*/ 	.short	0x0002
        /*001a*/ 	.short	0x0034
        /*001c*/ 	.short	0x0082
	.zero		2


//--------------------- .nv.info                  --------------------------
	.section	.nv.info,"",@"SHT_CUDA_INFO"
	.align	4


	//----- nvinfo : EIATTR_REGCOUNT
	.align		4
        /*0000*/ 	.byte	0x04, 0x2f
        /*0002*/ 	.short	(.L_1 - .L_0)
	.align		4
.L_0:
        /*0004*/ 	.word	index@(_Z3addiiPi)
        /*0008*/ 	.word	0x00000008


	//----- nvinfo : EIATTR_FRAME_SIZE
	.align		4
.L_1:
        /*000c*/ 	.byte	0x04, 0x11
        /*000e*/ 	.short	(.L_3 - .L_2)
	.align		4
.L_2:
        /*0010*/ 	.word	index@(_Z3addiiPi)
        /*0014*/ 	.word	0x00000000


	//----- nvinfo : EIATTR_MIN_STACK_SIZE
	.align		4
.L_3:
        /*0018*/ 	.byte	0x04, 0x12
        /*001a*/ 	.short	(.L_5 - .L_4)
	.align		4
.L_4:
        /*001c*/ 	.word	index@(_Z3addiiPi)
        /*0020*/ 	.word	0x00000000
.L_5:


//--------------------- .nv.compat                --------------------------
	.section	.nv.compat,"",@"SHT_CUDA_COMPAT_INFO"
	.align	4
        /*0000*/ 	.byte	0x02, 0x09, 0x00, 0x00, 0x02, 0x02, 0x01, 0x00, 0x02, 0x05, 0x05, 0x00, 0x03, 0x07, 0x01, 0x01
        /*0010*/ 	.byte	0x02, 0x03, 0x00, 0x00, 0x02, 0x06, 0x01, 0x00, 0x04, 0x0b, 0x08, 0x00, 0x09, 0x00, 0x00, 0x00
        /*0020*/ 	.byte	0x00, 0x00, 0x00, 0x00


//--------------------- .nv.info._Z3addiiPi       --------------------------
	.section	.nv.info._Z3addiiPi,"",@"SHT_CUDA_INFO"
	.sectionflags	@""
	.align	4


	//----- nvinfo : EIATTR_CUDA_API_VERSION
	.align		4
        /*0000*/ 	.byte	0x04, 0x37
        /*0002*/ 	.short	(.L_7 - .L_6)
.L_6:
        /*0004*/ 	.word	0x00000082


	//----- nvinfo : EIATTR_KPARAM_INFO
	.align		4
.L_7:
        /*0008*/ 	.byte	0x04, 0x17
        /*000a*/ 	.short	(.L_9 - .L_8)
.L_8:
        /*000c*/ 	.word	0x00000000
        /*0010*/ 	.short	0x0002
        /*0012*/ 	.short	0x0008
        /*0014*/ 	.byte	0x00, 0xf0, 0x21, 0x00


	//----- nvinfo : EIATTR_KPARAM_INFO
	.align		4
.L_9:
        /*0018*/ 	.byte	0x04, 0x17
        /*001a*/ 	.short	(.L_11 - .L_10)
.L_10:
        /*001c*/ 	.word	0x00000000
        /*0020*/ 	.short	0x0001
        /*0022*/ 	.short	0x0004
        /*0024*/ 	.byte	0x00, 0xf0, 0x11, 0x00


	//----- nvinfo : EIATTR_KPARAM_INFO
	.align		4
.L_11:
        /*0028*/ 	.byte	0x04, 0x17
        /*002a*/ 	.short	(.L_13 - .L_12)
.L_12:
        /*002c*/ 	.word	0x00000000
        /*0030*/ 	.short	0x0000
        /*0032*/ 	.short	0x0000
        /*0034*/ 	.byte	0x00, 0xf0, 0x11, 0x00


	//----- nvinfo : EIATTR_SPARSE_MMA_MASK
	.align		4
.L_13:
        /*0038*/ 	.byte	0x03, 0x50
        /*003a*/ 	.short	0x0000


	//----- nvinfo : EIATTR_MAXREG_COUNT
	.align		4
        /*003c*/ 	.byte	0x03, 0x1b
        /*003e*/ 	.short	0x00ff


	//----- nvinfo : EIATTR_MERCURY_ISA_VERSION
	.align		4
        /*0040*/ 	.byte	0x03, 0x5f
        /*0042*/ 	.short	0x0101


	//----- nvinfo : EIATTR_VRC_CTA_INIT_COUNT
	.align		4
        /*0044*/ 	.byte	0x02, 0x4a
	.zero		1
	.zero		1


	//----- nvinfo : EIATTR_EXIT_INSTR_OFFSETS
	.align		4
        /*0048*/ 	.byte	0x04, 0x1c
        /*004a*/ 	.short	(.L_15 - .L_14)


	//   ....[0]....
.L_14:
        /*004c*/ 	.word	0x00000060


	//----- nvinfo : EIATTR_CBANK_PARAM_SIZE
	.align		4
.L_15:
        /*0050*/ 	.byte	0x03, 0x19
        /*0052*/ 	.short	0x0010


	//----- nvinfo : EIATTR_PARAM_CBANK
	.align		4
        /*0054*/ 	.byte	0x04, 0x0a
        /*0056*/ 	.short	(.L_17 - .L_16)
	.align		4
.L_16:
        /*0058*/ 	.word	index@(.nv.constant0._Z3addiiPi)
        /*005c*/ 	.short	0x0380
        /*005e*/ 	.short	0x0010


	//----- nvinfo : EIATTR_SW_WAR
	.align		4
.L_17:
        /*0060*/ 	.byte	0x04, 0x36
        /*0062*/ 	.short	(.L_19 - .L_18)
.L_18:
        /*0064*/ 	.word	0x00000008
.L_19:


//--------------------- .nv.callgraph             --------------------------
	.section	.nv.callgraph,"",@"SHT_CUDA_CALLGRAPH"
	.align	4
	.sectionentsize	8
	.align		4
        /*0000*/ 	.word	0x00000000
	.align		4
        /*0004*/ 	.word	0xffffffff
	.align		4
        /*0008*/ 	.word	0x00000000
	.align		4
        /*000c*/ 	.word	0xfffffffe
	.align		4
        /*0010*/ 	.word	0x00000000
	.align		4
        /*0014*/ 	.word	0xfffffffd
	.align		4
        /*0018*/ 	.word	0x00000000
	.align		4
        /*001c*/ 	.word	0xfffffffc


//--------------------- .text._Z3addiiPi          --------------------------
	.section	.text._Z3addiiPi,"ax",@progbits
	.align	128
        .global         _Z3addiiPi
        .type           _Z3addiiPi,@function
        .size           _Z3addiiPi,(.L_x_1 - _Z3addiiPi)
        .other          _Z3addiiPi,@"STO_CUDA_ENTRY STV_DEFAULT"
_Z3addiiPi:
.text._Z3addiiPi:
[----:B------:R-:W-:Y:S08]  /*0000*/  LDC R1, c[0x0][0x37c] ;  /* 0x0000df00ff017b82 */ /* 0x000ff00000000800 */
[----:B------:R-:W0:Y:S01]  /*0010*/  LDC.64 R4, c[0x0][0x380] ;  /* 0x0000e000ff047b82 */ /* 0x000e220000000a00 */
[----:B------:R-:W1:Y:S07]  /*0020*/  LDCU.64 UR4, c[0x0][0x358] ;  /* 0x00006b00ff0477ac */ /* 0x000e6e0008000a00 */
[----:B------:R-:W1:Y:S01]  /*0030*/  LDC.64 R2, c[0x0][0x388] ;  /* 0x0000e200ff027b82 */ /* 0x000e620000000a00 */
[----:B0-----:R-:W-:-:S05]  /*0040*/  IADD3 R5, PT, PT, R5, R4, RZ ;  /* 0x0000000405057210 */ /* 0x001fca0007ffe0ff */
[----:B-1----:R-:W-:Y:S01]  /*0050*/  STG.E desc[UR4][R2.64], R5 ;  /* 0x0000000502007986 */ /* 0x002fe2000c101904 */
[----:B------:R-:W-:Y:S05]  /*0060*/  EXIT ;  /* 0x000000000000794d */ /* 0x000fea0003800000 */
.L_x_0:
[----:B------:R-:W-:-:S00]  /*0070*/  BRA `(.L_x_0) ;  /* 0xfffffffc00fc7947 */ /* 0x000fc0000383ffff */
[----:B------:R-:W-:-:S00]  /*0080*/  NOP ;  /* 0x0000000000007918 */ /* 0x000fc00000000000 */
[----:B------:R-:W-:-:S00]  /*0090*/  NOP ;  /* 0x0000000000007918 */ /* 0x000fc00000000000 */
[----:B------:R-:W-:-:S00]  /*00a0*/  NOP ;  /* 0x0000000000007918 */ /* 0x000fc00000000000 */
[----:B------:R-:W-:-:S00]  /*00b0*/  NOP ;  /* 0x0000000000007918 */ /* 0x000fc00000000000 */
[----:B------:R-:W-:-:S00]  /*00c0*/  NOP ;  /* 0x0000000000007918 */ /* 0x000fc00000000000 */
[----:B------:R-:W-:-:S00]  /*00d0*/  NOP ;  /* 0x0000000000007918 */ /* 0x000fc00000000000 */
[----:B------:R-:W-:-:S00]  /*00e0*/  NOP ;  /* 0x0000000000007918 */ /* 0x000fc00000000000 */
[----:B------:R-:W-:-:S00]  /*00f0*/  NOP ;  /* 0x0000000000007918 */ /* 0x000fc00000000000 */
.L_x_1:


//--------------------- .nv.shared.reserved.0     --------------------------
	.section	.nv.shared.reserved.0,"aw",@nobits
	.weak		__nv_reservedSMEM_offset_0_alias
	.size		__nv_reservedSMEM_offset_0_alias, 0, 64
	.other		__nv_reservedSMEM_offset_0_alias,@"STO_CUDA_RESERVED_SHARED STV_DEFAULT"
__nv_reservedSMEM_offset_0_alias:
	.zero		0
	.zero		64


//--------------------- .nv.constant0._Z3addiiPi  --------------------------
	.section	.nv.constant0._Z3addiiPi,"a",@progbits
	.sectionflags	@""
	.align	4
.nv.constant0._Z3addiiPi:
	.zero		912


//--------------------- SYMBOLS --------------------------

	.type		.nv.reservedSmem.offset0,@object
	.size		.nv.reservedSmem.offset0,0x4
